	.headerflags	@"EF_CUDA_TEXMODE_UNIFIED EF_CUDA_64BIT_ADDRESS EF_CUDA_ACCELERATORS EF_CUDA_SM90 EF_CUDA_VIRTUAL_SM(EF_CUDA_SM90)"
	.elftype	@"ET_EXEC"


//--------------------- .nv.info                  --------------------------
	.section	.nv.info,"",@"SHT_CUDA_INFO"
	.align	4


	//----- nvinfo : EIATTR_REGCOUNT
	.align		4
        /*0000*/ 	.byte	0x04, 0x2f
        /*0002*/ 	.short	(.L_3 - .L_2)
	.align		4
.L_2:
        /*0004*/ 	.word	index@(triton_poi_fused__native_batch_norm_legit_no_training_convolution_relu_83)
        /*0008*/ 	.word	0x0000001a


	//----- nvinfo : EIATTR_MIN_STACK_SIZE
	.align		4
.L_3:
        /*000c*/ 	.byte	0x04, 0x12
        /*000e*/ 	.short	(.L_5 - .L_4)
	.align		4
.L_4:
        /*0010*/ 	.word	index@(triton_poi_fused__native_batch_norm_legit_no_training_convolution_relu_83)
        /*0014*/ 	.word	0x00000000


	//----- nvinfo : EIATTR_FRAME_SIZE
	.align		4
.L_5:
        /*0018*/ 	.byte	0x04, 0x11
        /*001a*/ 	.short	(.L_7 - .L_6)
	.align		4
.L_6:
        /*001c*/ 	.word	index@(triton_poi_fused__native_batch_norm_legit_no_training_convolution_relu_83)
        /*0020*/ 	.word	0x00000000


	//----- nvinfo : EIATTR_MIN_STACK_SIZE
	.align		4
.L_7:
        /*0024*/ 	.byte	0x04, 0x12
        /*0026*/ 	.short	(.L_9 - .L_8)
	.align		4
.L_8:
        /*0028*/ 	.word	index@(triton_poi_fused__native_batch_norm_legit_no_training_convolution_relu_83)
        /*002c*/ 	.word	0x00000000
.L_9:


//--------------------- .nv.info.triton_poi_fused__native_batch_norm_legit_no_training_convolution_relu_83 --------------------------
	.section	.nv.info.triton_poi_fused__native_batch_norm_legit_no_training_convolution_relu_83,"",@"SHT_CUDA_INFO"
	.sectionflags	@""
	.align	4


	//----- nvinfo : EIATTR_CUDA_API_VERSION
	.align		4
        /*0000*/ 	.byte	0x04, 0x37
        /*0002*/ 	.short	(.L_11 - .L_10)
.L_10:
        /*0004*/ 	.word	0x0000007c


	//----- nvinfo : EIATTR_KPARAM_INFO
	.align		4
.L_11:
        /*0008*/ 	.byte	0x04, 0x17
        /*000a*/ 	.short	(.L_13 - .L_12)
.L_12:
        /*000c*/ 	.word	0x00000000
        /*0010*/ 	.short	0x0007
        /*0012*/ 	.short	0x0038
        /*0014*/ 	.byte	0x00, 0xf0, 0x11, 0x00


	//----- nvinfo : EIATTR_KPARAM_INFO
	.align		4
.L_13:
        /*0018*/ 	.byte	0x04, 0x17
        /*001a*/ 	.short	(.L_15 - .L_14)
.L_14:
        /*001c*/ 	.word	0x00000000
        /*0020*/ 	.short	0x0006
        /*0022*/ 	.short	0x0030
        /*0024*/ 	.byte	0x00, 0xf4, 0x21, 0x00


	//----- nvinfo : EIATTR_KPARAM_INFO
	.align		4
.L_15:
        /*0028*/ 	.byte	0x04, 0x17
        /*002a*/ 	.short	(.L_17 - .L_16)
.L_16:
        /*002c*/ 	.word	0x00000000
        /*0030*/ 	.short	0x0005
        /*0032*/ 	.short	0x0028
        /*0034*/ 	.byte	0x00, 0xf4, 0x21, 0x00


	//----- nvinfo : EIATTR_KPARAM_INFO
	.align		4
.L_17:
        /*0038*/ 	.byte	0x04, 0x17
        /*003a*/ 	.short	(.L_19 - .L_18)
.L_18:
        /*003c*/ 	.word	0x00000000
        /*0040*/ 	.short	0x0004
        /*0042*/ 	.short	0x0020
        /*0044*/ 	.byte	0x00, 0xf4, 0x21, 0x00


	//----- nvinfo : EIATTR_KPARAM_INFO
	.align		4
.L_19:
        /*0048*/ 	.byte	0x04, 0x17
        /*004a*/ 	.short	(.L_21 - .L_20)
.L_20:
        /*004c*/ 	.word	0x00000000
        /*0050*/ 	.short	0x0003
        /*0052*/ 	.short	0x0018
        /*0054*/ 	.byte	0x00, 0xf4, 0x21, 0x00


	//----- nvinfo : EIATTR_KPARAM_INFO
	.align		4
.L_21:
        /*0058*/ 	.byte	0x04, 0x17
        /*005a*/ 	.short	(.L_23 - .L_22)
.L_22:
        /*005c*/ 	.word	0x00000000
        /*0060*/ 	.short	0x0002
        /*0062*/ 	.short	0x0010
        /*0064*/ 	.byte	0x00, 0xf4, 0x21, 0x00


	//----- nvinfo : EIATTR_KPARAM_INFO
	.align		4
.L_23:
        /*0068*/ 	.byte	0x04, 0x17
        /*006a*/ 	.short	(.L_25 - .L_24)
.L_24:
        /*006c*/ 	.word	0x00000000
        /*0070*/ 	.short	0x0001
        /*0072*/ 	.short	0x0008
        /*0074*/ 	.byte	0x00, 0xf4, 0x21, 0x00


	//----- nvinfo : EIATTR_KPARAM_INFO
	.align		4
.L_25:
        /*0078*/ 	.byte	0x04, 0x17
        /*007a*/ 	.short	(.L_27 - .L_26)
.L_26:
        /*007c*/ 	.word	0x00000000
        /*0080*/ 	.short	0x0000
        /*0082*/ 	.short	0x0000
        /*0084*/ 	.byte	0x00, 0xf4, 0x21, 0x00


	//----- nvinfo : EIATTR_SPARSE_MMA_MASK
	.align		4
.L_27:
        /*0088*/ 	.byte	0x03, 0x50
        /*008a*/ 	.short	0x0000


	//----- nvinfo : EIATTR_MAXREG_COUNT
	.align		4
        /*008c*/ 	.byte	0x03, 0x1b
        /*008e*/ 	.short	0x00ff


	//----- nvinfo : EIATTR_EXIT_INSTR_OFFSETS
	.align		4
        /*0090*/ 	.byte	0x04, 0x1c
        /*0092*/ 	.short	(.L_29 - .L_28)


	//   ....[0]....
.L_28:
        /*0094*/ 	.word	0x00000490


	//   ....[1]....
        /*0098*/ 	.word	0x000004b0


	//----- nvinfo : EIATTR_REQNTID
	.align		4
.L_29:
        /*009c*/ 	.byte	0x04, 0x10
        /*009e*/ 	.short	(.L_31 - .L_30)
.L_30:
        /*00a0*/ 	.word	0x00000080
        /*00a4*/ 	.word	0x00000001
        /*00a8*/ 	.word	0x00000001


	//----- nvinfo : EIATTR_CBANK_PARAM_SIZE
	.align		4
.L_31:
        /*00ac*/ 	.byte	0x03, 0x19
        /*00ae*/ 	.short	0x003c


	//----- nvinfo : EIATTR_PARAM_CBANK
	.align		4
        /*00b0*/ 	.byte	0x04, 0x0a
        /*00b2*/ 	.short	(.L_33 - .L_32)
	.align		4
.L_32:
        /*00b4*/ 	.word	index@(.nv.constant0.triton_poi_fused__native_batch_norm_legit_no_training_convolution_relu_83)
        /*00b8*/ 	.short	0x0210
        /*00ba*/ 	.short	0x003c


	//----- nvinfo : EIATTR_SW_WAR
	.align		4
.L_33:
        /*00bc*/ 	.byte	0x04, 0x36
        /*00be*/ 	.short	(.L_35 - .L_34)
.L_34:
        /*00c0*/ 	.word	0x00000008
.L_35:


//--------------------- .nv.callgraph             --------------------------
	.section	.nv.callgraph,"",@"SHT_CUDA_CALLGRAPH"
	.align	4
	.sectionentsize	8
	.align		4
        /*0000*/ 	.word	0x00000000
	.align		4
        /*0004*/ 	.word	0xffffffff
	.align		4
        /*0008*/ 	.word	0x00000000
	.align		4
        /*000c*/ 	.word	0xfffffffe
	.align		4
        /*0010*/ 	.word	0x00000000
	.align		4
        /*0014*/ 	.word	0xfffffffd
	.align		4
        /*0018*/ 	.word	0x00000000
	.align		4
        /*001c*/ 	.word	0xfffffffc


//--------------------- .nv.constant4             --------------------------
	.section	.nv.constant4,"a",@progbits
	.align	8
	.align		8
.nv.constant4:
        /*0000*/ 	.dword	_$_str
	.align		8
        /*0008*/ 	.dword	_$_str_$_2


//--------------------- .text.triton_poi_fused__native_batch_norm_legit_no_training_convolution_relu_83 --------------------------
	.section	.text.triton_poi_fused__native_batch_norm_legit_no_training_convolution_relu_83,"ax",@progbits
	.align	128
        .global         triton_poi_fused__native_batch_norm_legit_no_training_convolution_relu_83
        .type           triton_poi_fused__native_batch_norm_legit_no_training_convolution_relu_83,@function
        .size           triton_poi_fused__native_batch_norm_legit_no_training_convolution_relu_83,(.L_x_1 - triton_poi_fused__native_batch_norm_legit_no_training_convolution_relu_83)
        .other          triton_poi_fused__native_batch_norm_legit_no_training_convolution_relu_83,@"STO_CUDA_ENTRY STV_DEFAULT"
triton_poi_fused__native_batch_norm_legit_no_training_convolution_relu_83:
.text.triton_poi_fused__native_batch_norm_legit_no_training_convolution_relu_83:
[----:B------:R-:W0:Y:S01]  /*0000*/  LDC R1, c[0x0][0x28] ;  /* 0x00000a00ff017b82 */ /* 0x000e220000000800 */
[----:B------:R-:W1:Y:S07]  /*0010*/  S2R R0, SR_TID.X ;  /* 0x0000000000007919 */ /* 0x000e6e0000002100 */
[----:B------:R-:W2:Y:S01]  /*0020*/  LDC.64 R2, c[0x0][0x228] ;  /* 0x00008a00ff027b82 */ /* 0x000ea20000000a00 */
[----:B------:R-:W-:Y:S01]  /*0030*/  CS2R R8, SRZ ;  /* 0x0000000000087805 */ /* 0x000fe2000001ff00 */
[----:B------:R-:W-:Y:S01]  /*0040*/  ULDC.64 UR4, c[0x0][0x208] ;  /* 0x0000820000047ab9 */ /* 0x000fe20000000a00 */
[----:B------:R-:W3:Y:S05]  /*0050*/  S2R R7, SR_CTAID.X ;  /* 0x0000000000077919 */ /* 0x000eea0000002500 */
[----:B------:R-:W4:Y:S08]  /*0060*/  LDC.64 R16, c[0x0][0x218] ;  /* 0x00008600ff107b82 */ /* 0x000f300000000a00 */
[----:B------:R-:W5:Y:S08]  /*0070*/  LDC.64 R18, c[0x0][0x220] ;  /* 0x00008800ff127b82 */ /* 0x000f700000000a00 */
[----:B------:R-:W5:Y:S01]  /*0080*/  LDC.64 R20, c[0x0][0x230] ;  /* 0x00008c00ff147b82 */ /* 0x000f620000000a00 */
[----:B-1----:R-:W-:-:S07]  /*0090*/  SHF.L.U32 R0, R0, 0x1, RZ ;  /* 0x0000000100007819 */ /* 0x002fce00000006ff */
[----:B------:R-:W1:Y:S01]  /*00a0*/  LDC.64 R14, c[0x0][0x238] ;  /* 0x00008e00ff0e7b82 */ /* 0x000e620000000a00 */
[----:B---3--:R-:W-:Y:S02]  /*00b0*/  SHF.R.S32.HI R5, RZ, 0x17, R7 ;  /* 0x00000017ff057819 */ /* 0x008fe40000011407 */
[----:B------:R-:W-:Y:S02]  /*00c0*/  LOP3.LUT R0, R0, 0xfe, RZ, 0xc0, !PT ;  /* 0x000000fe00007812 */ /* 0x000fe400078ec0ff */
[----:B------:R-:W-:Y:S02]  /*00d0*/  SGXT R5, R5, 0x1 ;  /* 0x000000010505781a */ /* 0x000fe40000000200 */
[----:B------:R-:W-:-:S04]  /*00e0*/  LEA R0, R7, R0, 0x8 ;  /* 0x0000000007007211 */ /* 0x000fc800078e40ff */
[----:B------:R-:W-:Y:S02]  /*00f0*/  LEA.HI R5, R5, R0, RZ, 0x9 ;  /* 0x0000000005057211 */ /* 0x000fe400078f48ff */
[----:B------:R-:W-:Y:S02]  /*0100*/  ISETP.GE.AND P0, PT, R0, 0x800, PT ;  /* 0x000008000000780c */ /* 0x000fe40003f06270 */
[----:B------:R-:W-:-:S04]  /*0110*/  LOP3.LUT R5, R5, 0xfffffe00, RZ, 0xc0, !PT ;  /* 0xfffffe0005057812 */ /* 0x000fc800078ec0ff */
[----:B------:R-:W-:Y:S02]  /*0120*/  IADD3 R12, R0, -R5, RZ ;  /* 0x80000005000c7210 */ /* 0x000fe40007ffe0ff */
[----:B------:R-:W3:Y:S03]  /*0130*/  LDC.64 R4, c[0x0][0x210] ;  /* 0x00008400ff047b82 */ /* 0x000ee60000000a00 */
[----:B--2---:R-:W-:-:S05]  /*0140*/  IMAD.WIDE R2, R12, 0x4, R2 ;  /* 0x000000040c027825 */ /* 0x004fca00078e0202 */
[----:B------:R2:W3:Y:S01]  /*0150*/  @!P0 LDG.E.EL.64 R8, desc[UR4][R2.64] ;  /* 0x0000000402088981 */ /* 0x0004e2000c2e1b00 */
[----:B------:R-:W-:Y:S02]  /*0160*/  CS2R R10, SRZ ;  /* 0x00000000000a7805 */ /* 0x000fe4000001ff00 */
[----:B------:R-:W-:Y:S01]  /*0170*/  CS2R R6, SRZ ;  /* 0x0000000000067805 */ /* 0x000fe2000001ff00 */
[----:B----4-:R-:W-:-:S04]  /*0180*/  IMAD.WIDE R16, R12, 0x4, R16 ;  /* 0x000000040c107825 */ /* 0x010fc800078e0210 */
[----:B-----5:R-:W-:Y:S01]  /*0190*/  IMAD.WIDE R18, R12, 0x4, R18 ;  /* 0x000000040c127825 */ /* 0x020fe200078e0212 */
[----:B------:R-:W4:Y:S01]  /*01a0*/  @!P0 LDG.E.EL.64 R10, desc[UR4][R16.64] ;  /* 0x00000004100a8981 */ /* 0x000f22000c2e1b00 */
[----:B--2---:R-:W-:Y:S02]  /*01b0*/  CS2R R2, SRZ ;  /* 0x0000000000027805 */ /* 0x004fe4000001ff00 */
[----:B---3--:R-:W-:-:S04]  /*01c0*/  IMAD.WIDE R4, R0, 0x4, R4 ;  /* 0x0000000400047825 */ /* 0x008fc800078e0204 */
[----:B------:R2:W3:Y:S04]  /*01d0*/  @!P0 LDG.E.EL.64 R2, desc[UR4][R18.64] ;  /* 0x0000000412028981 */ /* 0x0004e8000c2e1b00 */
[----:B------:R-:W4:Y:S01]  /*01e0*/  @!P0 LDG.E.64 R6, desc[UR4][R4.64] ;  /* 0x0000000404068981 */ /* 0x000f22000c1e1b00 */
[----:B0-----:R-:W-:-:S04]  /*01f0*/  IMAD.WIDE R20, R12, 0x4, R20 ;  /* 0x000000040c147825 */ /* 0x001fc800078e0214 */
[----:B-1----:R-:W-:Y:S01]  /*0200*/  IMAD.WIDE R22, R12, 0x4, R14 ;  /* 0x000000040c167825 */ /* 0x002fe200078e020e */
[----:B------:R-:W-:Y:S02]  /*0210*/  CS2R R12, SRZ ;  /* 0x00000000000c7805 */ /* 0x000fe4000001ff00 */
[----:B------:R-:W-:-:S04]  /*0220*/  CS2R R14, SRZ ;  /* 0x00000000000e7805 */ /* 0x000fc8000001ff00 */
[----:B------:R-:W5:Y:S04]  /*0230*/  @!P0 LDG.E.EL.64 R12, desc[UR4][R20.64] ;  /* 0x00000004140c8981 */ /* 0x000f68000c2e1b00 */
[----:B------:R-:W5:Y:S01]  /*0240*/  @!P0 LDG.E.EL.64 R14, desc[UR4][R22.64] ;  /* 0x00000004160e8981 */ /* 0x000f62000c2e1b00 */
[----:B--2---:R-:W-:Y:S01]  /*0250*/  HFMA2.MMA R18, -RZ, RZ, 1.625, 0 ;  /* 0x3e800000ff127435 */ /* 0x004fe200000001ff */
[----:B------:R-:W-:Y:S01]  /*0260*/  FADD R8, R8, 9.9999997473787516356e-06 ;  /* 0x3727c5ac08087421 */ /* 0x000fe20000000000 */
[----:B------:R-:W-:-:S03]  /*0270*/  FADD R9, R9, 9.9999997473787516356e-06 ;  /* 0x3727c5ac09097421 */ /* 0x000fc60000000000 */
[----:B------:R-:W0:Y:S08]  /*0280*/  MUFU.SQRT R16, R8 ;  /* 0x0000000800107308 */ /* 0x000e300000002000 */
[----:B------:R1:W2:Y:S01]  /*0290*/  MUFU.SQRT R17, R9 ;  /* 0x0000000900117308 */ /* 0x0002a20000002000 */
[C---:B0-----:R-:W-:Y:S02]  /*02a0*/  FSETP.GT.AND P1, PT, R16.reuse, 8.50705917302346158658e+37, PT ;  /* 0x7e8000001000780b */ /* 0x041fe40003f24000 */
[----:B------:R-:W-:Y:S01]  /*02b0*/  FSETP.GEU.AND P3, PT, R16, 1.175494350822287508e-38, PT ;  /* 0x008000001000780b */ /* 0x000fe20003f6e000 */
[----:B-1----:R-:W0:Y:S01]  /*02c0*/  LDC.64 R8, c[0x0][0x240] ;  /* 0x00009000ff087b82 */ /* 0x002e220000000a00 */
[----:B--2---:R-:W-:-:S02]  /*02d0*/  FSETP.GT.AND P2, PT, R17, 8.50705917302346158658e+37, PT ;  /* 0x7e8000001100780b */ /* 0x004fc40003f44000 */
[----:B------:R-:W-:-:S07]  /*02e0*/  FSETP.GEU.AND P4, PT, R17, 1.175494350822287508e-38, PT ;  /* 0x008000001100780b */ /* 0x000fce0003f8e000 */
[----:B------:R-:W-:-:S04]  /*02f0*/  @P1 FMUL R16, R16, 0.25 ;  /* 0x3e80000010101820 */ /* 0x000fc80000400000 */
[----:B------:R-:W-:Y:S01]  /*0300*/  @!P3 FMUL R16, R16, 16777216 ;  /* 0x4b8000001010b820 */ /* 0x000fe20000400000 */
[----:B------:R-:W-:-:S04]  /*0310*/  @P2 FMUL R17, R17, 0.25 ;  /* 0x3e80000011112820 */ /* 0x000fc80000400000 */
[----:B------:R-:W-:Y:S01]  /*0320*/  @!P4 FMUL R17, R17, 16777216 ;  /* 0x4b8000001111c820 */ /* 0x000fe20000400000 */
[----:B------:R-:W1:Y:S01]  /*0330*/  MUFU.RCP R16, R16 ;  /* 0x0000001000107308 */ /* 0x000e620000001000 */
[----:B------:R-:W-:-:S07]  /*0340*/  FSEL R19, R18, 1, P1 ;  /* 0x3f80000012137808 */ /* 0x000fce0000800000 */
[----:B------:R-:W2:Y:S01]  /*0350*/  MUFU.RCP R17, R17 ;  /* 0x0000001100117308 */ /* 0x000ea20000001000 */
[----:B------:R-:W-:Y:S01]  /*0360*/  FSEL R18, R18, 1, P2 ;  /* 0x3f80000012127808 */ /* 0x000fe20001000000 */
[----:B------:R-:W-:Y:S01]  /*0370*/  @!P3 FMUL R19, R19, 16777216 ;  /* 0x4b8000001313b820 */ /* 0x000fe20000400000 */
[----:B----4-:R-:W-:Y:S01]  /*0380*/  FADD R6, R10, R6 ;  /* 0x000000060a067221 */ /* 0x010fe20000000000 */
[----:B------:R-:W-:Y:S02]  /*0390*/  FADD R7, R11, R7 ;  /* 0x000000070b077221 */ /* 0x000fe40000000000 */
[----:B------:R-:W-:Y:S01]  /*03a0*/  @!P4 FMUL R18, R18, 16777216 ;  /* 0x4b8000001212c820 */ /* 0x000fe20000400000 */
[----:B-1----:R-:W-:Y:S01]  /*03b0*/  FMUL R19, R16, R19 ;  /* 0x0000001310137220 */ /* 0x002fe20000400000 */
[----:B---3--:R-:W-:Y:S01]  /*03c0*/  FADD R2, R6, -R2 ;  /* 0x8000000206027221 */ /* 0x008fe20000000000 */
[----:B------:R-:W-:Y:S01]  /*03d0*/  FADD R3, R7, -R3 ;  /* 0x8000000307037221 */ /* 0x000fe20000000000 */
[----:B--2---:R-:W-:-:S02]  /*03e0*/  FMUL R18, R17, R18 ;  /* 0x0000001211127220 */ /* 0x004fc40000400000 */
[----:B------:R-:W-:Y:S02]  /*03f0*/  FMUL R19, R2, R19 ;  /* 0x0000001302137220 */ /* 0x000fe40000400000 */
[----:B------:R-:W-:Y:S02]  /*0400*/  FMUL R18, R3, R18 ;  /* 0x0000001203127220 */ /* 0x000fe40000400000 */
[----:B-----5:R-:W-:Y:S02]  /*0410*/  FFMA R12, R19, R12, R14 ;  /* 0x0000000c130c7223 */ /* 0x020fe4000000000e */
[----:B------:R-:W-:Y:S01]  /*0420*/  FFMA R13, R18, R13, R15 ;  /* 0x0000000d120d7223 */ /* 0x000fe2000000000f */
[----:B------:R1:W-:Y:S02]  /*0430*/  @!P0 STG.E.64 desc[UR4][R4.64], R6 ;  /* 0x0000000604008986 */ /* 0x0003e4000c101b04 */
[----:B------:R-:W-:Y:S02]  /*0440*/  FSETP.GEU.AND P1, PT, R12, RZ, PT ;  /* 0x000000ff0c00720b */ /* 0x000fe40003f2e000 */
[----:B------:R-:W-:Y:S01]  /*0450*/  FSETP.GEU.AND P2, PT, R13, RZ, PT ;  /* 0x000000ff0d00720b */ /* 0x000fe20003f4e000 */
[----:B0-----:R-:W-:Y:S01]  /*0460*/  IMAD.WIDE R8, R0, 0x4, R8 ;  /* 0x0000000400087825 */ /* 0x001fe200078e0208 */
[----:B------:R-:W-:-:S02]  /*0470*/  FSEL R12, R12, RZ, P1 ;  /* 0x000000ff0c0c7208 */ /* 0x000fc40000800000 */
[----:B------:R-:W-:Y:S01]  /*0480*/  FSEL R13, R13, RZ, P2 ;  /* 0x000000ff0d0d7208 */ /* 0x000fe20001000000 */
[----:B------:R-:W-:Y:S08]  /*0490*/  @P0 EXIT ;  /* 0x000000000000094d */ /* 0x000ff00003800000 */
[----:B------:R-:W-:Y:S01]  /*04a0*/  STG.E.64 desc[UR4][R8.64], R12 ;  /* 0x0000000c08007986 */ /* 0x000fe2000c101b04 */
[----:B------:R-:W-:Y:S05]  /*04b0*/  EXIT ;  /* 0x000000000000794d */ /* 0x000fea0003800000 */
.L_x_0:
[----:B------:R-:W-:-:S00]  /*04c0*/  BRA `(.L_x_0) ;  /* 0xfffffffc00fc7947 */ /* 0x000fc0000383ffff */
[----:B------:R-:W-:-:S00]  /*04d0*/  NOP ;  /* 0x0000000000007918 */ /* 0x000fc00000000000 */
        /* <DEDUP_REMOVED lines=10> */
.L_x_1:


//--------------------- .nv.global.init           --------------------------
	.section	.nv.global.init,"aw",@progbits
.nv.global.init:
	.type		_$_str,@object
	.size		_$_str,(_$_str_$_2 - _$_str)
_$_str:
        /*0000*/ 	.byte	0x5f, 0x5f, 0x43, 0x55, 0x44, 0x41, 0x5f, 0x46, 0x54, 0x5a, 0x00
	.type		_$_str_$_2,@object
	.size		_$_str_$_2,(.L_1 - _$_str_$_2)
_$_str_$_2:
        /*000b*/ 	.byte	0x5f, 0x5f, 0x43, 0x55, 0x44, 0x41, 0x5f, 0x50, 0x52, 0x45, 0x43, 0x5f, 0x53, 0x51, 0x52, 0x54
        /*001b*/ 	.byte	0x00
.L_1:


//--------------------- .nv.constant0.triton_poi_fused__native_batch_norm_legit_no_training_convolution_relu_83 --------------------------
	.section	.nv.constant0.triton_poi_fused__native_batch_norm_legit_no_training_convolution_relu_83,"a",@progbits
	.sectionflags	@""
	.align	4
.nv.constant0.triton_poi_fused__native_batch_norm_legit_no_training_convolution_relu_83:
	.zero		588
